//
// Generated by NVIDIA NVVM Compiler
//
// Compiler Build ID: CL-36424714
// Cuda compilation tools, release 13.0, V13.0.88
// Based on NVVM 20.0.0
//

.version 9.0
.target sm_100
.address_size 64

	// .globl	_Z16smoothing_kernelv
.extern .func  (.param .b32 func_retval0) vprintf
(
	.param .b64 vprintf_param_0,
	.param .b64 vprintf_param_1
)
;
.global .align 1 .b8 $str[42] = {69, 114, 114, 111, 114, 58, 32, 115, 109, 111, 111, 116, 104, 105, 110, 103, 32, 107, 101, 114, 110, 101, 108, 32, 110, 111, 116, 32, 105, 109, 112, 108, 101, 109, 101, 110, 116, 101, 100, 33, 10};

.visible .entry _Z16smoothing_kernelv()
{
	.reg .b32 	%r<3>;
	.reg .b64 	%rd<3>;

	mov.u64 	%rd1, $str;
	cvta.global.u64 	%rd2, %rd1;
	{ // callseq 0, 0
	.param .b64 param0;
	st.param.b64 	[param0], %rd2;
	.param .b64 param1;
	st.param.b64 	[param1], 0;
	.param .b32 retval0;
	call.uni (retval0), 
	vprintf, 
	(
	param0, 
	param1
	);
	ld.param.b32 	%r1, [retval0];
	} // callseq 0
	ret;

}


// ===== COMPILED SASS (sm_100) =====

	.target	sm_100

	.elftype	@"ET_EXEC"


//--------------------- .note.nv.tkinfo           --------------------------
	.section	.note.nv.tkinfo,"",@"SHT_NOTE"
	.sectionflags	@"SHF_NOTE_NV_TKINFO"
	.tkinfo
        /*0018*/ 	.word	0x00000002
        /*0030*/ 	.string	""
        /*0030*/ 	.string	"ptxas"
        /*0030*/ 	.string	"Cuda compilation tools, release 13.0, V13.0.88"
        /*0030*/ 	.string	"Build cuda_13.0.r13.0/compiler.36424714_0"
        /*0030*/ 	.string	"-arch sm_100 -m 64 "



//--------------------- .note.nv.cuinfo           --------------------------
	.section	.note.nv.cuinfo,"",@"SHT_NOTE"
	.sectionflags	@"SHF_NOTE_NV_CUINFO"
        /*0018*/ 	.short	0x0002
        /*001a*/ 	.short	0x0064
        /*001c*/ 	.short	0x0082
	.zero		2


//--------------------- .nv.info                  --------------------------
	.section	.nv.info,"",@"SHT_CUDA_INFO"
	.align	4


	//----- nvinfo : EIATTR_REGCOUNT
	.align		4
        /*0000*/ 	.byte	0x04, 0x2f
        /*0002*/ 	.short	(.L_2 - .L_1)
	.align		4
.L_1:
        /*0004*/ 	.word	index@(_Z16smoothing_kernelv)
        /*0008*/ 	.word	0x00000018


	//----- nvinfo : EIATTR_FRAME_SIZE
	.align		4
.L_2:
        /*000c*/ 	.byte	0x04, 0x11
        /*000e*/ 	.short	(.L_4 - .L_3)
	.align		4
.L_3:
        /*0010*/ 	.word	index@(_Z16smoothing_kernelv)
        /*0014*/ 	.word	0x00000000


	//----- nvinfo : EIATTR_MIN_STACK_SIZE
	.align		4
.L_4:
        /*0018*/ 	.byte	0x04, 0x12
        /*001a*/ 	.short	(.L_6 - .L_5)
	.align		4
.L_5:
        /*001c*/ 	.word	index@(_Z16smoothing_kernelv)
        /*0020*/ 	.word	0x00000000
.L_6:


//--------------------- .nv.compat                --------------------------
	.section	.nv.compat,"",@"SHT_CUDA_COMPAT_INFO"
	.align	4
        /*0000*/ 	.byte	0x02, 0x09, 0x00, 0x00, 0x02, 0x02, 0x01, 0x00, 0x02, 0x05, 0x05, 0x00, 0x03, 0x07, 0x01, 0x01
        /*0010*/ 	.byte	0x02, 0x03, 0x00, 0x00, 0x02, 0x06, 0x01, 0x00, 0x04, 0x0b, 0x08, 0x00, 0x09, 0x00, 0x00, 0x00
        /*0020*/ 	.byte	0x00, 0x00, 0x00, 0x00


//--------------------- .nv.info._Z16smoothing_kernelv --------------------------
	.section	.nv.info._Z16smoothing_kernelv,"",@"SHT_CUDA_INFO"
	.sectionflags	@""
	.align	4


	//----- nvinfo : EIATTR_CUDA_API_VERSION
	.align		4
        /*0000*/ 	.byte	0x04, 0x37
        /*0002*/ 	.short	(.L_8 - .L_7)
.L_7:
        /*0004*/ 	.word	0x00000082


	//----- nvinfo : EIATTR_SPARSE_MMA_MASK
	.align		4
.L_8:
        /*0008*/ 	.byte	0x03, 0x50
        /*000a*/ 	.short	0x0000


	//----- nvinfo : EIATTR_MAXREG_COUNT
	.align		4
        /*000c*/ 	.byte	0x03, 0x1b
        /*000e*/ 	.short	0x00ff


	//----- nvinfo : EIATTR_EXTERNS
	.align		4
        /*0010*/ 	.byte	0x04, 0x0f
        /*0012*/ 	.short	(.L_10 - .L_9)


	//   ....[0]....
	.align		4
.L_9:
        /*0014*/ 	.word	index@(vprintf)


	//----- nvinfo : EIATTR_MERCURY_ISA_VERSION
	.align		4
.L_10:
        /*0018*/ 	.byte	0x03, 0x5f
        /*001a*/ 	.short	0x0101


	//----- nvinfo : EIATTR_VRC_CTA_INIT_COUNT
	.align		4
        /*001c*/ 	.byte	0x02, 0x4a
	.zero		1
	.zero		1


	//----- nvinfo : EIATTR_SYSCALL_OFFSETS
	.align		4
        /*0020*/ 	.byte	0x04, 0x46
        /*0022*/ 	.short	(.L_12 - .L_11)


	//   ....[0]....
.L_11:
        /*0024*/ 	.word	0x00000080


	//----- nvinfo : EIATTR_EXIT_INSTR_OFFSETS
	.align		4
.L_12:
        /*0028*/ 	.byte	0x04, 0x1c
        /*002a*/ 	.short	(.L_14 - .L_13)


	//   ....[0]....
.L_13:
        /*002c*/ 	.word	0x00000090


	//----- nvinfo : EIATTR_SW_WAR
	.align		4
.L_14:
        /*0030*/ 	.byte	0x04, 0x36
        /*0032*/ 	.short	(.L_16 - .L_15)
.L_15:
        /*0034*/ 	.word	0x00000008
.L_16:


//--------------------- .nv.callgraph             --------------------------
	.section	.nv.callgraph,"",@"SHT_CUDA_CALLGRAPH"
	.align	4
	.sectionentsize	8
	.align		4
        /*0000*/ 	.word	0x00000000
	.align		4
        /*0004*/ 	.word	0xffffffff
	.align		4
        /*0008*/ 	.word	index@(_Z16smoothing_kernelv)
	.align		4
        /*000c*/ 	.word	index@(vprintf)
	.align		4
        /*0010*/ 	.word	0x00000000
	.align		4
        /*0014*/ 	.word	0xfffffffe
	.align		4
        /*0018*/ 	.word	0x00000000
	.align		4
        /*001c*/ 	.word	0xfffffffd
	.align		4
        /*0020*/ 	.word	0x00000000
	.align		4
        /*0024*/ 	.word	0xfffffffc


//--------------------- .nv.constant4             --------------------------
	.section	.nv.constant4,"a",@progbits
	.align	8
	.align		8
.nv.constant4:
        /*0000*/ 	.dword	vprintf
	.align		8
        /*0008*/ 	.dword	$str


//--------------------- .text._Z16smoothing_kernelv --------------------------
	.section	.text._Z16smoothing_kernelv,"ax",@progbits
	.align	128
        .global         _Z16smoothing_kernelv
        .type           _Z16smoothing_kernelv,@function
        .size           _Z16smoothing_kernelv,(.L_x_2 - _Z16smoothing_kernelv)
        .other          _Z16smoothing_kernelv,@"STO_CUDA_ENTRY STV_DEFAULT"
_Z16smoothing_kernelv:
.text._Z16smoothing_kernelv:
[----:B------:R-:W0:Y:S01]  /*0000*/  LDC R1, c[0x0][0x37c] ;  /* 0x0000df00ff017b82 */ /* 0x000e220000000800 */
[----:B------:R-:W-:Y:S01]  /*0010*/  MOV R0, 0x0 ;  /* 0x0000000000007802 */ /* 0x000fe20000000f00 */
[----:B------:R-:W1:Y:S01]  /*0020*/  LDCU.64 UR4, c[0x4][0x8] ;  /* 0x01000100ff0477ac */ /* 0x000e620008000a00 */
[----:B------:R-:W-:-:S05]  /*0030*/  CS2R R6, SRZ ;  /* 0x0000000000067805 */ /* 0x000fca000001ff00 */
[----:B------:R2:W3:Y:S01]  /*0040*/  LDC.64 R2, c[0x4][R0] ;  /* 0x0100000000027b82 */ /* 0x0004e20000000a00 */
[----:B-1----:R-:W-:Y:S02]  /*0050*/  IMAD.U32 R4, RZ, RZ, UR4 ;  /* 0x00000004ff047e24 */ /* 0x002fe4000f8e00ff */
[----:B--2---:R-:W-:-:S07]  /*0060*/  IMAD.U32 R5, RZ, RZ, UR5 ;  /* 0x00000005ff057e24 */ /* 0x004fce000f8e00ff */
[----:B------:R-:W-:-:S07]  /*0070*/  LEPC R20, `(.L_x_0) ;  /* 0x000000001014794e */ /* 0x000fce0000000000 */
[----:B0--3--:R-:W-:Y:S05]  /*0080*/  CALL.ABS.NOINC R2 ;  /* 0x0000000002007343 */ /* 0x009fea0003c00000 */
.L_x_0:
[----:B------:R-:W-:Y:S05]  /*0090*/  EXIT ;  /* 0x000000000000794d */ /* 0x000fea0003800000 */
.L_x_1:
[----:B------:R-:W-:-:S00]  /*00a0*/  BRA `(.L_x_1) ;  /* 0xfffffffc00fc7947 */ /* 0x000fc0000383ffff */
[----:B------:R-:W-:-:S00]  /*00b0*/  NOP ;  /* 0x0000000000007918 */ /* 0x000fc00000000000 */
        /* <DEDUP_REMOVED lines=12> */
.L_x_2:


//--------------------- .nv.global.init           --------------------------
	.section	.nv.global.init,"aw",@progbits
.nv.global.init:
	.type		$str,@object
	.size		$str,(.L_0 - $str)
$str:
        /*0000*/ 	.byte	0x45, 0x72, 0x72, 0x6f, 0x72, 0x3a, 0x20, 0x73, 0x6d, 0x6f, 0x6f, 0x74, 0x68, 0x69, 0x6e, 0x67
        /*0010*/ 	.byte	0x20, 0x6b, 0x65, 0x72, 0x6e, 0x65, 0x6c, 0x20, 0x6e, 0x6f, 0x74, 0x20, 0x69, 0x6d, 0x70, 0x6c
        /*0020*/ 	.byte	0x65, 0x6d, 0x65, 0x6e, 0x74, 0x65, 0x64, 0x21, 0x0a, 0x00
.L_0:


//--------------------- .nv.shared.reserved.0     --------------------------
	.section	.nv.shared.reserved.0,"aw",@nobits
	.weak		__nv_reservedSMEM_offset_0_alias
	.size		__nv_reservedSMEM_offset_0_alias, 0, 64
	.other		__nv_reservedSMEM_offset_0_alias,@"STO_CUDA_RESERVED_SHARED STV_DEFAULT"
__nv_reservedSMEM_offset_0_alias:
	.zero		0
	.zero		64


//--------------------- .nv.constant0._Z16smoothing_kernelv --------------------------
	.section	.nv.constant0._Z16smoothing_kernelv,"a",@progbits
	.sectionflags	@""
	.align	4
.nv.constant0._Z16smoothing_kernelv:
	.zero		896


//--------------------- SYMBOLS --------------------------

	.type		.nv.reservedSmem.offset0,@object
	.size		.nv.reservedSmem.offset0,0x4
	.type		vprintf,@function
